//
// Generated by NVIDIA NVVM Compiler
//
// Compiler Build ID: CL-36424714
// Cuda compilation tools, release 13.0, V13.0.88
// Based on NVVM 20.0.0
//

.version 9.0
.target sm_100
.address_size 64

	// .globl	_Z7kernel1PfS_S_x
// _ZZ7kernel1PfS_S_xE7results has been demoted
// _ZZ7kernel2PfS_S_xE7results has been demoted

.visible .entry _Z7kernel1PfS_S_x(
	.param .u64 .ptr .align 1 _Z7kernel1PfS_S_x_param_0,
	.param .u64 .ptr .align 1 _Z7kernel1PfS_S_x_param_1,
	.param .u64 .ptr .align 1 _Z7kernel1PfS_S_x_param_2,
	.param .u64 _Z7kernel1PfS_S_x_param_3
)
{
	.reg .pred 	%p<7>;
	.reg .b32 	%r<18>;
	.reg .b32 	%f<14>;
	.reg .b64 	%rd<17>;
	// demoted variable
	.shared .align 4 .b8 _ZZ7kernel1PfS_S_xE7results[4096];
	ld.param.u64 	%rd6, [_Z7kernel1PfS_S_x_param_0];
	ld.param.u64 	%rd7, [_Z7kernel1PfS_S_x_param_1];
	ld.param.u64 	%rd8, [_Z7kernel1PfS_S_x_param_2];
	ld.param.u64 	%rd9, [_Z7kernel1PfS_S_x_param_3];
	mov.u32 	%r1, %tid.x;
	mov.u32 	%r2, %ctaid.x;
	mov.u32 	%r17, %ntid.x;
	mad.lo.s32 	%r16, %r2, %r17, %r1;
	cvt.u64.u32 	%rd16, %r16;
	setp.le.s64 	%p1, %rd9, %rd16;
	mov.f32 	%f13, 0f00000000;
	@%p1 bra 	$L__BB0_3;
	mov.u32 	%r11, %nctaid.x;
	mul.lo.s32 	%r5, %r17, %r11;
	cvta.to.global.u64 	%rd2, %rd6;
	cvta.to.global.u64 	%rd3, %rd7;
	mov.f32 	%f13, 0f00000000;
$L__BB0_2:
	shl.b64 	%rd10, %rd16, 2;
	add.s64 	%rd11, %rd2, %rd10;
	ld.global.f32 	%f6, [%rd11];
	add.s64 	%rd12, %rd3, %rd10;
	ld.global.f32 	%f7, [%rd12];
	fma.rn.f32 	%f13, %f6, %f7, %f13;
	add.s32 	%r16, %r16, %r5;
	cvt.u64.u32 	%rd16, %r16;
	setp.gt.u64 	%p2, %rd9, %rd16;
	@%p2 bra 	$L__BB0_2;
$L__BB0_3:
	shl.b32 	%r12, %r1, 2;
	mov.u32 	%r13, _ZZ7kernel1PfS_S_xE7results;
	add.s32 	%r8, %r13, %r12;
	st.shared.f32 	[%r8], %f13;
	bar.sync 	0;
	setp.lt.u32 	%p3, %r17, 2;
	@%p3 bra 	$L__BB0_7;
$L__BB0_4:
	shr.u32 	%r10, %r17, 1;
	setp.ge.u32 	%p4, %r1, %r10;
	@%p4 bra 	$L__BB0_6;
	shl.b32 	%r14, %r10, 2;
	add.s32 	%r15, %r8, %r14;
	ld.shared.f32 	%f8, [%r15];
	ld.shared.f32 	%f9, [%r8];
	add.f32 	%f10, %f8, %f9;
	st.shared.f32 	[%r8], %f10;
$L__BB0_6:
	bar.sync 	0;
	setp.gt.u32 	%p5, %r17, 3;
	mov.u32 	%r17, %r10;
	@%p5 bra 	$L__BB0_4;
$L__BB0_7:
	setp.ne.s32 	%p6, %r1, 0;
	@%p6 bra 	$L__BB0_9;
	ld.shared.f32 	%f11, [_ZZ7kernel1PfS_S_xE7results];
	cvta.to.global.u64 	%rd13, %rd8;
	mul.wide.u32 	%rd14, %r2, 4;
	add.s64 	%rd15, %rd13, %rd14;
	st.global.f32 	[%rd15], %f11;
$L__BB0_9:
	ret;

}
	// .globl	_Z7kernel2PfS_S_x
.visible .entry _Z7kernel2PfS_S_x(
	.param .u64 .ptr .align 1 _Z7kernel2PfS_S_x_param_0,
	.param .u64 .ptr .align 1 _Z7kernel2PfS_S_x_param_1,
	.param .u64 .ptr .align 1 _Z7kernel2PfS_S_x_param_2,
	.param .u64 _Z7kernel2PfS_S_x_param_3
)
{
	.reg .pred 	%p<5>;
	.reg .b32 	%r<13>;
	.reg .b32 	%f<9>;
	.reg .b64 	%rd<10>;
	// demoted variable
	.shared .align 4 .b8 _ZZ7kernel2PfS_S_xE7results[4096];
	ld.param.u64 	%rd2, [_Z7kernel2PfS_S_x_param_0];
	ld.param.u64 	%rd3, [_Z7kernel2PfS_S_x_param_1];
	ld.param.u64 	%rd1, [_Z7kernel2PfS_S_x_param_2];
	cvta.to.global.u64 	%rd4, %rd3;
	cvta.to.global.u64 	%rd5, %rd2;
	mov.u32 	%r1, %tid.x;
	mov.u32 	%r6, %ctaid.x;
	mov.u32 	%r12, %ntid.x;
	mad.lo.s32 	%r7, %r6, %r12, %r1;
	mul.wide.u32 	%rd6, %r7, 4;
	add.s64 	%rd7, %rd5, %rd6;
	ld.global.f32 	%f1, [%rd7];
	add.s64 	%rd8, %rd4, %rd6;
	ld.global.f32 	%f2, [%rd8];
	mul.f32 	%f3, %f1, %f2;
	shl.b32 	%r8, %r1, 2;
	mov.u32 	%r9, _ZZ7kernel2PfS_S_xE7results;
	add.s32 	%r3, %r9, %r8;
	st.shared.f32 	[%r3], %f3;
	bar.sync 	0;
	setp.lt.u32 	%p1, %r12, 2;
	@%p1 bra 	$L__BB1_4;
$L__BB1_1:
	shr.u32 	%r5, %r12, 1;
	setp.ge.u32 	%p2, %r1, %r5;
	@%p2 bra 	$L__BB1_3;
	shl.b32 	%r10, %r5, 2;
	add.s32 	%r11, %r3, %r10;
	ld.shared.f32 	%f4, [%r11];
	ld.shared.f32 	%f5, [%r3];
	add.f32 	%f6, %f4, %f5;
	st.shared.f32 	[%r3], %f6;
$L__BB1_3:
	bar.sync 	0;
	setp.gt.u32 	%p3, %r12, 3;
	mov.u32 	%r12, %r5;
	@%p3 bra 	$L__BB1_1;
$L__BB1_4:
	setp.ne.s32 	%p4, %r1, 0;
	@%p4 bra 	$L__BB1_6;
	ld.shared.f32 	%f7, [_ZZ7kernel2PfS_S_xE7results];
	cvta.to.global.u64 	%rd9, %rd1;
	atom.global.add.f32 	%f8, [%rd9], %f7;
$L__BB1_6:
	ret;

}


// ===== COMPILED SASS (sm_100) =====

	.target	sm_100

	.elftype	@"ET_EXEC"


//--------------------- .note.nv.tkinfo           --------------------------
	.section	.note.nv.tkinfo,"",@"SHT_NOTE"
	.sectionflags	@"SHF_NOTE_NV_TKINFO"
	.tkinfo
        /*0018*/ 	.word	0x00000002
        /*0030*/ 	.string	""
        /*0030*/ 	.string	"ptxas"
        /*0030*/ 	.string	"Cuda compilation tools, release 13.0, V13.0.88"
        /*0030*/ 	.string	"Build cuda_13.0.r13.0/compiler.36424714_0"
        /*0030*/ 	.string	"-arch sm_100 -m 64 "



//--------------------- .note.nv.cuinfo           --------------------------
	.section	.note.nv.cuinfo,"",@"SHT_NOTE"
	.sectionflags	@"SHF_NOTE_NV_CUINFO"
        /*0018*/ 	.short	0x0002
        /*001a*/ 	.short	0x0064
        /*001c*/ 	.short	0x0082
	.zero		2


//--------------------- .nv.info                  --------------------------
	.section	.nv.info,"",@"SHT_CUDA_INFO"
	.align	4


	//----- nvinfo : EIATTR_REGCOUNT
	.align		4
        /*0000*/ 	.byte	0x04, 0x2f
        /*0002*/ 	.short	(.L_1 - .L_0)
	.align		4
.L_0:
        /*0004*/ 	.word	index@(_Z7kernel1PfS_S_x)
        /*0008*/ 	.word	0x00000010


	//----- nvinfo : EIATTR_FRAME_SIZE
	.align		4
.L_1:
        /*000c*/ 	.byte	0x04, 0x11
        /*000e*/ 	.short	(.L_3 - .L_2)
	.align		4
.L_2:
        /*0010*/ 	.word	index@(_Z7kernel1PfS_S_x)
        /*0014*/ 	.word	0x00000000


	//----- nvinfo : EIATTR_REGCOUNT
	.align		4
.L_3:
        /*0018*/ 	.byte	0x04, 0x2f
        /*001a*/ 	.short	(.L_5 - .L_4)
	.align		4
.L_4:
        /*001c*/ 	.word	index@(_Z7kernel2PfS_S_x)
        /*0020*/ 	.word	0x0000000c


	//----- nvinfo : EIATTR_FRAME_SIZE
	.align		4
.L_5:
        /*0024*/ 	.byte	0x04, 0x11
        /*0026*/ 	.short	(.L_7 - .L_6)
	.align		4
.L_6:
        /*0028*/ 	.word	index@(_Z7kernel2PfS_S_x)
        /*002c*/ 	.word	0x00000000


	//----- nvinfo : EIATTR_MIN_STACK_SIZE
	.align		4
.L_7:
        /*0030*/ 	.byte	0x04, 0x12
        /*0032*/ 	.short	(.L_9 - .L_8)
	.align		4
.L_8:
        /*0034*/ 	.word	index@(_Z7kernel2PfS_S_x)
        /*0038*/ 	.word	0x00000000


	//----- nvinfo : EIATTR_MIN_STACK_SIZE
	.align		4
.L_9:
        /*003c*/ 	.byte	0x04, 0x12
        /*003e*/ 	.short	(.L_11 - .L_10)
	.align		4
.L_10:
        /*0040*/ 	.word	index@(_Z7kernel1PfS_S_x)
        /*0044*/ 	.word	0x00000000
.L_11:


//--------------------- .nv.compat                --------------------------
	.section	.nv.compat,"",@"SHT_CUDA_COMPAT_INFO"
	.align	4
        /*0000*/ 	.byte	0x02, 0x09, 0x00, 0x00, 0x02, 0x02, 0x01, 0x00, 0x02, 0x05, 0x05, 0x00, 0x03, 0x07, 0x01, 0x01
        /*0010*/ 	.byte	0x02, 0x03, 0x00, 0x00, 0x02, 0x06, 0x01, 0x00, 0x04, 0x0b, 0x08, 0x00, 0x09, 0x00, 0x00, 0x00
        /*0020*/ 	.byte	0x00, 0x00, 0x00, 0x00


//--------------------- .nv.info._Z7kernel2PfS_S_x --------------------------
	.section	.nv.info._Z7kernel2PfS_S_x,"",@"SHT_CUDA_INFO"
	.sectionflags	@""
	.align	4


	//----- nvinfo : EIATTR_CUDA_API_VERSION
	.align		4
        /*0000*/ 	.byte	0x04, 0x37
        /*0002*/ 	.short	(.L_13 - .L_12)
.L_12:
        /*0004*/ 	.word	0x00000082


	//----- nvinfo : EIATTR_KPARAM_INFO
	.align		4
.L_13:
        /*0008*/ 	.byte	0x04, 0x17
        /*000a*/ 	.short	(.L_15 - .L_14)
.L_14:
        /*000c*/ 	.word	0x00000000
        /*0010*/ 	.short	0x0003
        /*0012*/ 	.short	0x0018
        /*0014*/ 	.byte	0x00, 0xf0, 0x21, 0x00


	//----- nvinfo : EIATTR_KPARAM_INFO
	.align		4
.L_15:
        /*0018*/ 	.byte	0x04, 0x17
        /*001a*/ 	.short	(.L_17 - .L_16)
.L_16:
        /*001c*/ 	.word	0x00000000
        /*0020*/ 	.short	0x0002
        /*0022*/ 	.short	0x0010
        /*0024*/ 	.byte	0x00, 0xf5, 0x21, 0x00


	//----- nvinfo : EIATTR_KPARAM_INFO
	.align		4
.L_17:
        /*0028*/ 	.byte	0x04, 0x17
        /*002a*/ 	.short	(.L_19 - .L_18)
.L_18:
        /*002c*/ 	.word	0x00000000
        /*0030*/ 	.short	0x0001
        /*0032*/ 	.short	0x0008
        /*0034*/ 	.byte	0x00, 0xf5, 0x21, 0x00


	//----- nvinfo : EIATTR_KPARAM_INFO
	.align		4
.L_19:
        /*0038*/ 	.byte	0x04, 0x17
        /*003a*/ 	.short	(.L_21 - .L_20)
.L_20:
        /*003c*/ 	.word	0x00000000
        /*0040*/ 	.short	0x0000
        /*0042*/ 	.short	0x0000
        /*0044*/ 	.byte	0x00, 0xf5, 0x21, 0x00


	//----- nvinfo : EIATTR_SPARSE_MMA_MASK
	.align		4
.L_21:
        /*0048*/ 	.byte	0x03, 0x50
        /*004a*/ 	.short	0x0000


	//----- nvinfo : EIATTR_MAXREG_COUNT
	.align		4
        /*004c*/ 	.byte	0x03, 0x1b
        /*004e*/ 	.short	0x00ff


	//----- nvinfo : EIATTR_NUM_BARRIERS
	.align		4
        /*0050*/ 	.byte	0x02, 0x4c
        /*0052*/ 	.byte	0x01
	.zero		1


	//----- nvinfo : EIATTR_MERCURY_ISA_VERSION
	.align		4
        /*0054*/ 	.byte	0x03, 0x5f
        /*0056*/ 	.short	0x0101


	//----- nvinfo : EIATTR_VRC_CTA_INIT_COUNT
	.align		4
        /*0058*/ 	.byte	0x02, 0x4a
	.zero		1
	.zero		1


	//----- nvinfo : EIATTR_EXIT_INSTR_OFFSETS
	.align		4
        /*005c*/ 	.byte	0x04, 0x1c
        /*005e*/ 	.short	(.L_23 - .L_22)


	//   ....[0]....
.L_22:
        /*0060*/ 	.word	0x00000220


	//   ....[1]....
        /*0064*/ 	.word	0x00000290


	//----- nvinfo : EIATTR_CBANK_PARAM_SIZE
	.align		4
.L_23:
        /*0068*/ 	.byte	0x03, 0x19
        /*006a*/ 	.short	0x0020


	//----- nvinfo : EIATTR_PARAM_CBANK
	.align		4
        /*006c*/ 	.byte	0x04, 0x0a
        /*006e*/ 	.short	(.L_25 - .L_24)
	.align		4
.L_24:
        /*0070*/ 	.word	index@(.nv.constant0._Z7kernel2PfS_S_x)
        /*0074*/ 	.short	0x0380
        /*0076*/ 	.short	0x0020


	//----- nvinfo : EIATTR_SW_WAR
	.align		4
.L_25:
        /*0078*/ 	.byte	0x04, 0x36
        /*007a*/ 	.short	(.L_27 - .L_26)
.L_26:
        /*007c*/ 	.word	0x00000008
.L_27:


//--------------------- .nv.info._Z7kernel1PfS_S_x --------------------------
	.section	.nv.info._Z7kernel1PfS_S_x,"",@"SHT_CUDA_INFO"
	.sectionflags	@""
	.align	4


	//----- nvinfo : EIATTR_CUDA_API_VERSION
	.align		4
        /*0000*/ 	.byte	0x04, 0x37
        /*0002*/ 	.short	(.L_29 - .L_28)
.L_28:
        /*0004*/ 	.word	0x00000082


	//----- nvinfo : EIATTR_KPARAM_INFO
	.align		4
.L_29:
        /*0008*/ 	.byte	0x04, 0x17
        /*000a*/ 	.short	(.L_31 - .L_30)
.L_30:
        /*000c*/ 	.word	0x00000000
        /*0010*/ 	.short	0x0003
        /*0012*/ 	.short	0x0018
        /*0014*/ 	.byte	0x00, 0xf0, 0x21, 0x00


	//----- nvinfo : EIATTR_KPARAM_INFO
	.align		4
.L_31:
        /*0018*/ 	.byte	0x04, 0x17
        /*001a*/ 	.short	(.L_33 - .L_32)
.L_32:
        /*001c*/ 	.word	0x00000000
        /*0020*/ 	.short	0x0002
        /*0022*/ 	.short	0x0010
        /*0024*/ 	.byte	0x00, 0xf5, 0x21, 0x00


	//----- nvinfo : EIATTR_KPARAM_INFO
	.align		4
.L_33:
        /*0028*/ 	.byte	0x04, 0x17
        /*002a*/ 	.short	(.L_35 - .L_34)
.L_34:
        /*002c*/ 	.word	0x00000000
        /*0030*/ 	.short	0x0001
        /*0032*/ 	.short	0x0008
        /*0034*/ 	.byte	0x00, 0xf5, 0x21, 0x00


	//----- nvinfo : EIATTR_KPARAM_INFO
	.align		4
.L_35:
        /*0038*/ 	.byte	0x04, 0x17
        /*003a*/ 	.short	(.L_37 - .L_36)
.L_36:
        /*003c*/ 	.word	0x00000000
        /*0040*/ 	.short	0x0000
        /*0042*/ 	.short	0x0000
        /*0044*/ 	.byte	0x00, 0xf5, 0x21, 0x00


	//----- nvinfo : EIATTR_SPARSE_MMA_MASK
	.align		4
.L_37:
        /*0048*/ 	.byte	0x03, 0x50
        /*004a*/ 	.short	0x0000


	//----- nvinfo : EIATTR_MAXREG_COUNT
	.align		4
        /*004c*/ 	.byte	0x03, 0x1b
        /*004e*/ 	.short	0x00ff


	//----- nvinfo : EIATTR_NUM_BARRIERS
	.align		4
        /*0050*/ 	.byte	0x02, 0x4c
        /*0052*/ 	.byte	0x01
	.zero		1


	//----- nvinfo : EIATTR_MERCURY_ISA_VERSION
	.align		4
        /*0054*/ 	.byte	0x03, 0x5f
        /*0056*/ 	.short	0x0101


	//----- nvinfo : EIATTR_VRC_CTA_INIT_COUNT
	.align		4
        /*0058*/ 	.byte	0x02, 0x4a
	.zero		1
	.zero		1


	//----- nvinfo : EIATTR_EXIT_INSTR_OFFSETS
	.align		4
        /*005c*/ 	.byte	0x04, 0x1c
        /*005e*/ 	.short	(.L_39 - .L_38)


	//   ....[0]....
.L_38:
        /*0060*/ 	.word	0x00000360


	//   ....[1]....
        /*0064*/ 	.word	0x000003e0


	//----- nvinfo : EIATTR_CRS_STACK_SIZE
	.align		4
.L_39:
        /*0068*/ 	.byte	0x04, 0x1e
        /*006a*/ 	.short	(.L_41 - .L_40)
.L_40:
        /*006c*/ 	.word	0x00000000


	//----- nvinfo : EIATTR_CBANK_PARAM_SIZE
	.align		4
.L_41:
        /*0070*/ 	.byte	0x03, 0x19
        /*0072*/ 	.short	0x0020


	//----- nvinfo : EIATTR_PARAM_CBANK
	.align		4
        /*0074*/ 	.byte	0x04, 0x0a
        /*0076*/ 	.short	(.L_43 - .L_42)
	.align		4
.L_42:
        /*0078*/ 	.word	index@(.nv.constant0._Z7kernel1PfS_S_x)
        /*007c*/ 	.short	0x0380
        /*007e*/ 	.short	0x0020


	//----- nvinfo : EIATTR_SW_WAR
	.align		4
.L_43:
        /*0080*/ 	.byte	0x04, 0x36
        /*0082*/ 	.short	(.L_45 - .L_44)
.L_44:
        /*0084*/ 	.word	0x00000008
.L_45:


//--------------------- .nv.callgraph             --------------------------
	.section	.nv.callgraph,"",@"SHT_CUDA_CALLGRAPH"
	.align	4
	.sectionentsize	8
	.align		4
        /*0000*/ 	.word	0x00000000
	.align		4
        /*0004*/ 	.word	0xffffffff
	.align		4
        /*0008*/ 	.word	0x00000000
	.align		4
        /*000c*/ 	.word	0xfffffffe
	.align		4
        /*0010*/ 	.word	0x00000000
	.align		4
        /*0014*/ 	.word	0xfffffffd
	.align		4
        /*0018*/ 	.word	0x00000000
	.align		4
        /*001c*/ 	.word	0xfffffffc


//--------------------- .text._Z7kernel2PfS_S_x   --------------------------
	.section	.text._Z7kernel2PfS_S_x,"ax",@progbits
	.align	128
        .global         _Z7kernel2PfS_S_x
        .type           _Z7kernel2PfS_S_x,@function
        .size           _Z7kernel2PfS_S_x,(.L_x_9 - _Z7kernel2PfS_S_x)
        .other          _Z7kernel2PfS_S_x,@"STO_CUDA_ENTRY STV_DEFAULT"
_Z7kernel2PfS_S_x:
.text._Z7kernel2PfS_S_x:
[----:B------:R-:W-:Y:S01]  /*0000*/  LDC R1, c[0x0][0x37c] ;  /* 0x0000df00ff017b82 */ /* 0x000fe20000000800 */
[----:B------:R-:W0:Y:S07]  /*0010*/  S2R R6, SR_TID.X ;  /* 0x0000000000067919 */ /* 0x000e2e0000002100 */
[----:B------:R-:W0:Y:S01]  /*0020*/  S2UR UR4, SR_CTAID.X ;  /* 0x00000000000479c3 */ /* 0x000e220000002500 */
[----:B------:R-:W1:Y:S07]  /*0030*/  LDCU.64 UR6, c[0x0][0x358] ;  /* 0x00006b00ff0677ac */ /* 0x000e6e0008000a00 */
[----:B------:R-:W0:Y:S08]  /*0040*/  LDC R9, c[0x0][0x360] ;  /* 0x0000d800ff097b82 */ /* 0x000e300000000800 */
[----:B------:R-:W2:Y:S08]  /*0050*/  LDC.64 R2, c[0x0][0x380] ;  /* 0x0000e000ff027b82 */ /* 0x000eb00000000a00 */
[----:B------:R-:W3:Y:S01]  /*0060*/  LDC.64 R4, c[0x0][0x388] ;  /* 0x0000e200ff047b82 */ /* 0x000ee20000000a00 */
[----:B0-----:R-:W-:-:S04]  /*0070*/  IMAD R7, R9, UR4, R6 ;  /* 0x0000000409077c24 */ /* 0x001fc8000f8e0206 */
[----:B--2---:R-:W-:-:S06]  /*0080*/  IMAD.WIDE.U32 R2, R7, 0x4, R2 ;  /* 0x0000000407027825 */ /* 0x004fcc00078e0002 */
[----:B-1----:R-:W2:Y:S01]  /*0090*/  LDG.E R2, desc[UR6][R2.64] ;  /* 0x0000000602027981 */ /* 0x002ea2000c1e1900 */
[----:B---3--:R-:W-:-:S06]  /*00a0*/  IMAD.WIDE.U32 R4, R7, 0x4, R4 ;  /* 0x0000000407047825 */ /* 0x008fcc00078e0004 */
[----:B------:R-:W2:Y:S01]  /*00b0*/  LDG.E R5, desc[UR6][R4.64] ;  /* 0x0000000604057981 */ /* 0x000ea2000c1e1900 */
[----:B------:R-:W0:Y:S01]  /*00c0*/  S2UR UR5, SR_CgaCtaId ;  /* 0x00000000000579c3 */ /* 0x000e220000008800 */
[----:B------:R-:W-:Y:S01]  /*00d0*/  UMOV UR4, 0x400 ;  /* 0x0000040000047882 */ /* 0x000fe20000000000 */
[----:B------:R-:W-:Y:S02]  /*00e0*/  ISETP.GE.U32.AND P1, PT, R9, 0x2, PT ;  /* 0x000000020900780c */ /* 0x000fe40003f26070 */
[----:B------:R-:W-:Y:S01]  /*00f0*/  ISETP.NE.AND P0, PT, R6, RZ, PT ;  /* 0x000000ff0600720c */ /* 0x000fe20003f05270 */
[----:B0-----:R-:W-:-:S06]  /*0100*/  ULEA UR4, UR5, UR4, 0x18 ;  /* 0x0000000405047291 */ /* 0x001fcc000f8ec0ff */
[----:B------:R-:W-:Y:S01]  /*0110*/  LEA R7, R6, UR4, 0x2 ;  /* 0x0000000406077c11 */ /* 0x000fe2000f8e10ff */
[----:B--2---:R-:W-:-:S05]  /*0120*/  FMUL R0, R2, R5 ;  /* 0x0000000502007220 */ /* 0x004fca0000400000 */
[----:B------:R0:W-:Y:S01]  /*0130*/  STS [R7], R0 ;  /* 0x0000000007007388 */ /* 0x0001e20000000800 */
[----:B------:R-:W-:Y:S06]  /*0140*/  BAR.SYNC.DEFER_BLOCKING 0x0 ;  /* 0x0000000000007b1d */ /* 0x000fec0000010000 */
[----:B------:R-:W-:Y:S05]  /*0150*/  @!P1 BRA `(.L_x_0) ;  /* 0x0000000000309947 */ /* 0x000fea0003800000 */
[----:B0-----:R-:W-:-:S07]  /*0160*/  IMAD.MOV.U32 R0, RZ, RZ, R9 ;  /* 0x000000ffff007224 */ /* 0x001fce00078e0009 */
.L_x_1:
[----:B------:R-:W-:-:S04]  /*0170*/  SHF.R.U32.HI R5, RZ, 0x1, R0 ;  /* 0x00000001ff057819 */ /* 0x000fc80000011600 */
[----:B------:R-:W-:-:S13]  /*0180*/  ISETP.GE.U32.AND P1, PT, R6, R5, PT ;  /* 0x000000050600720c */ /* 0x000fda0003f26070 */
[----:B------:R-:W-:Y:S01]  /*0190*/  @!P1 LEA R2, R5, R7, 0x2 ;  /* 0x0000000705029211 */ /* 0x000fe200078e10ff */
[----:B------:R-:W-:Y:S05]  /*01a0*/  @!P1 LDS R3, [R7] ;  /* 0x0000000007039984 */ /* 0x000fea0000000800 */
[----:B------:R-:W0:Y:S02]  /*01b0*/  @!P1 LDS R2, [R2] ;  /* 0x0000000002029984 */ /* 0x000e240000000800 */
[----:B0-----:R-:W-:-:S05]  /*01c0*/  @!P1 FADD R4, R2, R3 ;  /* 0x0000000302049221 */ /* 0x001fca0000000000 */
[----:B------:R1:W-:Y:S01]  /*01d0*/  @!P1 STS [R7], R4 ;  /* 0x0000000407009388 */ /* 0x0003e20000000800 */
[----:B------:R-:W-:Y:S01]  /*01e0*/  BAR.SYNC.DEFER_BLOCKING 0x0 ;  /* 0x0000000000007b1d */ /* 0x000fe20000010000 */
[----:B------:R-:W-:Y:S01]  /*01f0*/  ISETP.GT.U32.AND P1, PT, R0, 0x3, PT ;  /* 0x000000030000780c */ /* 0x000fe20003f24070 */
[----:B------:R-:W-:-:S12]  /*0200*/  IMAD.MOV.U32 R0, RZ, RZ, R5 ;  /* 0x000000ffff007224 */ /* 0x000fd800078e0005 */
[----:B-1----:R-:W-:Y:S05]  /*0210*/  @P1 BRA `(.L_x_1) ;  /* 0xfffffffc00d41947 */ /* 0x002fea000383ffff */
.L_x_0:
[----:B------:R-:W-:Y:S05]  /*0220*/  @P0 EXIT ;  /* 0x000000000000094d */ /* 0x000fea0003800000 */
[----:B------:R-:W1:Y:S01]  /*0230*/  S2UR UR5, SR_CgaCtaId ;  /* 0x00000000000579c3 */ /* 0x000e620000008800 */
[----:B------:R-:W-:-:S07]  /*0240*/  UMOV UR4, 0x400 ;  /* 0x0000040000047882 */ /* 0x000fce0000000000 */
[----:B------:R-:W2:Y:S01]  /*0250*/  LDC.64 R2, c[0x0][0x390] ;  /* 0x0000e400ff027b82 */ /* 0x000ea20000000a00 */
[----:B-1----:R-:W-:-:S09]  /*0260*/  ULEA UR4, UR5, UR4, 0x18 ;  /* 0x0000000405047291 */ /* 0x002fd2000f8ec0ff */
[----:B------:R-:W2:Y:S04]  /*0270*/  LDS R5, [UR4] ;  /* 0x00000004ff057984 */ /* 0x000ea80008000800 */
[----:B--2---:R-:W-:Y:S01]  /*0280*/  REDG.E.ADD.F32.FTZ.RN.STRONG.GPU desc[UR6][R2.64], R5 ;  /* 0x00000005020079a6 */ /* 0x004fe2000c12f306 */
[----:B------:R-:W-:Y:S05]  /*0290*/  EXIT ;  /* 0x000000000000794d */ /* 0x000fea0003800000 */
.L_x_2:
[----:B------:R-:W-:-:S00]  /*02a0*/  BRA `(.L_x_2) ;  /* 0xfffffffc00fc7947 */ /* 0x000fc0000383ffff */
[----:B------:R-:W-:-:S00]  /*02b0*/  NOP ;  /* 0x0000000000007918 */ /* 0x000fc00000000000 */
        /* <DEDUP_REMOVED lines=12> */
.L_x_9:


//--------------------- .text._Z7kernel1PfS_S_x   --------------------------
	.section	.text._Z7kernel1PfS_S_x,"ax",@progbits
	.align	128
        .global         _Z7kernel1PfS_S_x
        .type           _Z7kernel1PfS_S_x,@function
        .size           _Z7kernel1PfS_S_x,(.L_x_10 - _Z7kernel1PfS_S_x)
        .other          _Z7kernel1PfS_S_x,@"STO_CUDA_ENTRY STV_DEFAULT"
_Z7kernel1PfS_S_x:
.text._Z7kernel1PfS_S_x:
[----:B------:R-:W-:Y:S01]  /*0000*/  LDC R1, c[0x0][0x37c] ;  /* 0x0000df00ff017b82 */ /* 0x000fe20000000800 */
[----:B------:R-:W0:Y:S01]  /*0010*/  S2R R8, SR_TID.X ;  /* 0x0000000000087919 */ /* 0x000e220000002100 */
[----:B------:R-:W1:Y:S01]  /*0020*/  LDCU UR4, c[0x0][0x360] ;  /* 0x00006c00ff0477ac */ /* 0x000e620008000800 */
[----:B------:R-:W-:Y:S01]  /*0030*/  BSSY.RECONVERGENT B0, `(.L_x_3) ;  /* 0x000001e000007945 */ /* 0x000fe20003800200 */
[----:B------:R-:W-:Y:S01]  /*0040*/  IMAD.MOV.U32 R7, RZ, RZ, RZ ;  /* 0x000000ffff077224 */ /* 0x000fe200078e00ff */
[----:B------:R-:W0:Y:S01]  /*0050*/  S2R R9, SR_CTAID.X ;  /* 0x0000000000097919 */ /* 0x000e220000002500 */
[----:B------:R-:W2:Y:S01]  /*0060*/  LDCU.64 UR8, c[0x0][0x398] ;  /* 0x00007300ff0877ac */ /* 0x000ea20008000a00 */
[----:B------:R-:W3:Y:S01]  /*0070*/  LDCU.64 UR6, c[0x0][0x358] ;  /* 0x00006b00ff0677ac */ /* 0x000ee20008000a00 */
[----:B------:R-:W4:Y:S01]  /*0080*/  LDCU.128 UR12, c[0x0][0x380] ;  /* 0x00007000ff0c77ac */ /* 0x000f220008000c00 */
[----:B-1----:R-:W-:Y:S02]  /*0090*/  IMAD.U32 R6, RZ, RZ, UR4 ;  /* 0x00000004ff067e24 */ /* 0x002fe4000f8e00ff */
[----:B0-----:R-:W-:-:S05]  /*00a0*/  IMAD R0, R9, UR4, R8 ;  /* 0x0000000409007c24 */ /* 0x001fca000f8e0208 */
[----:B--2---:R-:W-:-:S04]  /*00b0*/  ISETP.GE.U32.AND P0, PT, R0, UR8, PT ;  /* 0x0000000800007c0c */ /* 0x004fc8000bf06070 */
[----:B------:R-:W-:-:S13]  /*00c0*/  ISETP.GE.AND.EX P0, PT, RZ, UR9, PT, P0 ;  /* 0x00000009ff007c0c */ /* 0x000fda000bf06300 */
[----:B---34-:R-:W-:Y:S05]  /*00d0*/  @P0 BRA `(.L_x_4) ;  /* 0x00000000004c0947 */ /* 0x018fea0003800000 */
[----:B------:R-:W0:Y:S01]  /*00e0*/  LDCU UR4, c[0x0][0x370] ;  /* 0x00006e00ff0477ac */ /* 0x000e220008000800 */
[----:B------:R-:W-:Y:S02]  /*00f0*/  IMAD.MOV.U32 R10, RZ, RZ, R0 ;  /* 0x000000ffff0a7224 */ /* 0x000fe400078e0000 */
[----:B------:R-:W-:Y:S02]  /*0100*/  IMAD.MOV.U32 R11, RZ, RZ, RZ ;  /* 0x000000ffff0b7224 */ /* 0x000fe400078e00ff */
[----:B------:R-:W-:Y:S02]  /*0110*/  IMAD.MOV.U32 R7, RZ, RZ, RZ ;  /* 0x000000ffff077224 */ /* 0x000fe400078e00ff */
[----:B0-----:R-:W-:-:S07]  /*0120*/  IMAD R13, R6, UR4, RZ ;  /* 0x00000004060d7c24 */ /* 0x001fce000f8e02ff */
.L_x_5:
[C---:B------:R-:W-:Y:S01]  /*0130*/  IMAD.SHL.U32 R4, R10.reuse, 0x4, RZ ;  /* 0x000000040a047824 */ /* 0x040fe200078e00ff */
[----:B------:R-:W-:-:S04]  /*0140*/  SHF.L.U64.HI R5, R10, 0x2, R11 ;  /* 0x000000020a057819 */ /* 0x000fc8000001020b */
[C---:B------:R-:W-:Y:S02]  /*0150*/  IADD3 R2, P0, PT, R4.reuse, UR12, RZ ;  /* 0x0000000c04027c10 */ /* 0x040fe4000ff1e0ff */
[----:B------:R-:W-:Y:S02]  /*0160*/  IADD3 R4, P1, PT, R4, UR14, RZ ;  /* 0x0000000e04047c10 */ /* 0x000fe4000ff3e0ff */
[C---:B------:R-:W-:Y:S02]  /*0170*/  IADD3.X R3, PT, PT, R5.reuse, UR13, RZ, P0, !PT ;  /* 0x0000000d05037c10 */ /* 0x040fe400087fe4ff */
[----:B------:R-:W-:-:S03]  /*0180*/  IADD3.X R5, PT, PT, R5, UR15, RZ, P1, !PT ;  /* 0x0000000f05057c10 */ /* 0x000fc60008ffe4ff */
[----:B------:R-:W2:Y:S04]  /*0190*/  LDG.E R2, desc[UR6][R2.64] ;  /* 0x0000000602027981 */ /* 0x000ea8000c1e1900 */
[----:B------:R-:W2:Y:S01]  /*01a0*/  LDG.E R4, desc[UR6][R4.64] ;  /* 0x0000000604047981 */ /* 0x000ea2000c1e1900 */
[----:B------:R-:W-:-:S04]  /*01b0*/  IMAD.IADD R10, R13, 0x1, R0 ;  /* 0x000000010d0a7824 */ /* 0x000fc800078e0200 */
[----:B------:R-:W-:Y:S01]  /*01c0*/  IMAD.MOV.U32 R0, RZ, RZ, R10 ;  /* 0x000000ffff007224 */ /* 0x000fe200078e000a */
[----:B------:R-:W-:-:S04]  /*01d0*/  ISETP.GE.U32.AND P0, PT, R10, UR8, PT ;  /* 0x000000080a007c0c */ /* 0x000fc8000bf06070 */
[----:B------:R-:W-:Y:S01]  /*01e0*/  ISETP.GE.U32.AND.EX P0, PT, RZ, UR9, PT, P0 ;  /* 0x00000009ff007c0c */ /* 0x000fe2000bf06100 */
[----:B--2---:R-:W-:-:S12]  /*01f0*/  FFMA R7, R2, R4, R7 ;  /* 0x0000000402077223 */ /* 0x004fd80000000007 */
[----:B------:R-:W-:Y:S05]  /*0200*/  @!P0 BRA `(.L_x_5) ;  /* 0xfffffffc00c88947 */ /* 0x000fea000383ffff */
.L_x_4:
[----:B------:R-:W-:Y:S05]  /*0210*/  BSYNC.RECONVERGENT B0 ;  /* 0x0000000000007941 */ /* 0x000fea0003800200 */
.L_x_3:
[----:B------:R-:W0:Y:S01]  /*0220*/  S2UR UR5, SR_CgaCtaId ;  /* 0x00000000000579c3 */ /* 0x000e220000008800 */
[----:B------:R-:W-:Y:S01]  /*0230*/  UMOV UR4, 0x400 ;  /* 0x0000040000047882 */ /* 0x000fe20000000000 */
[----:B------:R-:W-:Y:S02]  /*0240*/  ISETP.GE.U32.AND P1, PT, R6, 0x2, PT ;  /* 0x000000020600780c */ /* 0x000fe40003f26070 */
[----:B------:R-:W-:Y:S01]  /*0250*/  ISETP.NE.AND P0, PT, R8, RZ, PT ;  /* 0x000000ff0800720c */ /* 0x000fe20003f05270 */
[----:B0-----:R-:W-:-:S06]  /*0260*/  ULEA UR4, UR5, UR4, 0x18 ;  /* 0x0000000405047291 */ /* 0x001fcc000f8ec0ff */
[----:B------:R-:W-:-:S05]  /*0270*/  LEA R0, R8, UR4, 0x2 ;  /* 0x0000000408007c11 */ /* 0x000fca000f8e10ff */
[----:B------:R0:W-:Y:S01]  /*0280*/  STS [R0], R7 ;  /* 0x0000000700007388 */ /* 0x0001e20000000800 */
[----:B------:R-:W-:Y:S06]  /*0290*/  BAR.SYNC.DEFER_BLOCKING 0x0 ;  /* 0x0000000000007b1d */ /* 0x000fec0000010000 */
[----:B------:R-:W-:Y:S05]  /*02a0*/  @!P1 BRA `(.L_x_6) ;  /* 0x00000000002c9947 */ /* 0x000fea0003800000 */
.L_x_7:
[----:B------:R-:W-:-:S04]  /*02b0*/  SHF.R.U32.HI R5, RZ, 0x1, R6 ;  /* 0x00000001ff057819 */ /* 0x000fc80000011606 */
[----:B------:R-:W-:-:S13]  /*02c0*/  ISETP.GE.U32.AND P1, PT, R8, R5, PT ;  /* 0x000000050800720c */ /* 0x000fda0003f26070 */
[----:B------:R-:W-:Y:S01]  /*02d0*/  @!P1 IMAD R2, R5, 0x4, R0 ;  /* 0x0000000405029824 */ /* 0x000fe200078e0200 */
[----:B------:R-:W-:Y:S05]  /*02e0*/  @!P1 LDS R3, [R0] ;  /* 0x0000000000039984 */ /* 0x000fea0000000800 */
[----:B------:R-:W1:Y:S02]  /*02f0*/  @!P1 LDS R2, [R2] ;  /* 0x0000000002029984 */ /* 0x000e640000000800 */
[----:B-1----:R-:W-:-:S05]  /*0300*/  @!P1 FADD R3, R2, R3 ;  /* 0x0000000302039221 */ /* 0x002fca0000000000 */
[----:B------:R1:W-:Y:S01]  /*0310*/  @!P1 STS [R0], R3 ;  /* 0x0000000300009388 */ /* 0x0003e20000000800 */
[----:B------:R-:W-:Y:S01]  /*0320*/  BAR.SYNC.DEFER_BLOCKING 0x0 ;  /* 0x0000000000007b1d */ /* 0x000fe20000010000 */
[----:B------:R-:W-:Y:S01]  /*0330*/  ISETP.GT.U32.AND P1, PT, R6, 0x3, PT ;  /* 0x000000030600780c */ /* 0x000fe20003f24070 */
[----:B------:R-:W-:-:S12]  /*0340*/  IMAD.MOV.U32 R6, RZ, RZ, R5 ;  /* 0x000000ffff067224 */ /* 0x000fd800078e0005 */
[----:B-1----:R-:W-:Y:S05]  /*0350*/  @P1 BRA `(.L_x_7) ;  /* 0xfffffffc00d41947 */ /* 0x002fea000383ffff */
.L_x_6:
[----:B------:R-:W-:Y:S05]  /*0360*/  @P0 EXIT ;  /* 0x000000000000094d */ /* 0x000fea0003800000 */
[----:B------:R-:W1:Y:S01]  /*0370*/  S2UR UR5, SR_CgaCtaId ;  /* 0x00000000000579c3 */ /* 0x000e620000008800 */
[----:B------:R-:W-:-:S07]  /*0380*/  UMOV UR4, 0x400 ;  /* 0x0000040000047882 */ /* 0x000fce0000000000 */
[----:B------:R-:W2:Y:S01]  /*0390*/  LDC.64 R2, c[0x0][0x390] ;  /* 0x0000e400ff027b82 */ /* 0x000ea20000000a00 */
[----:B-1----:R-:W-:Y:S01]  /*03a0*/  ULEA UR4, UR5, UR4, 0x18 ;  /* 0x0000000405047291 */ /* 0x002fe2000f8ec0ff */
[----:B--2---:R-:W-:-:S08]  /*03b0*/  IMAD.WIDE.U32 R2, R9, 0x4, R2 ;  /* 0x0000000409027825 */ /* 0x004fd000078e0002 */
[----:B------:R-:W1:Y:S04]  /*03c0*/  LDS R5, [UR4] ;  /* 0x00000004ff057984 */ /* 0x000e680008000800 */
[----:B-1----:R-:W-:Y:S01]  /*03d0*/  STG.E desc[UR6][R2.64], R5 ;  /* 0x0000000502007986 */ /* 0x002fe2000c101906 */
[----:B------:R-:W-:Y:S05]  /*03e0*/  EXIT ;  /* 0x000000000000794d */ /* 0x000fea0003800000 */
.L_x_8:
        /* <DEDUP_REMOVED lines=9> */
.L_x_10:


//--------------------- .nv.shared._Z7kernel2PfS_S_x --------------------------
	.section	.nv.shared._Z7kernel2PfS_S_x,"aw",@nobits
	.sectionflags	@""
	.align	4
.nv.shared._Z7kernel2PfS_S_x:
	.zero		5120


//--------------------- .nv.shared.reserved.0     --------------------------
	.section	.nv.shared.reserved.0,"aw",@nobits
	.weak		__nv_reservedSMEM_offset_0_alias
	.size		__nv_reservedSMEM_offset_0_alias, 0, 64
	.other		__nv_reservedSMEM_offset_0_alias,@"STO_CUDA_RESERVED_SHARED STV_DEFAULT"
__nv_reservedSMEM_offset_0_alias:
	.zero		0
	.zero		64


//--------------------- .nv.shared._Z7kernel1PfS_S_x --------------------------
	.section	.nv.shared._Z7kernel1PfS_S_x,"aw",@nobits
	.sectionflags	@""
	.align	4
.nv.shared._Z7kernel1PfS_S_x:
	.zero		5120


//--------------------- .nv.constant0._Z7kernel2PfS_S_x --------------------------
	.section	.nv.constant0._Z7kernel2PfS_S_x,"a",@progbits
	.sectionflags	@""
	.align	4
.nv.constant0._Z7kernel2PfS_S_x:
	.zero		928


//--------------------- .nv.constant0._Z7kernel1PfS_S_x --------------------------
	.section	.nv.constant0._Z7kernel1PfS_S_x,"a",@progbits
	.sectionflags	@""
	.align	4
.nv.constant0._Z7kernel1PfS_S_x:
	.zero		928


//--------------------- SYMBOLS --------------------------

	.type		.nv.reservedSmem.offset0,@object
	.size		.nv.reservedSmem.offset0,0x4
	.type		.nv.reservedSmem.cap,@object
	.size		.nv.reservedSmem.cap,0x4
